//
// Generated by NVIDIA NVVM Compiler
//
// Compiler Build ID: CL-36424714
// Cuda compilation tools, release 13.0, V13.0.88
// Based on NVVM 20.0.0
//

.version 9.0
.target sm_100
.address_size 64

	// .globl	_Z6kernelPi
.extern .shared .align 16 .b8 tile[];

.visible .entry _Z6kernelPi(
	.param .u64 .ptr .align 1 _Z6kernelPi_param_0
)
{
	.reg .b32 	%r<13>;
	.reg .b64 	%rd<5>;

	ld.param.u64 	%rd1, [_Z6kernelPi_param_0];
	cvta.to.global.u64 	%rd2, %rd1;
	mov.u32 	%r1, %tid.y;
	mov.u32 	%r2, %ntid.x;
	mov.u32 	%r3, %tid.x;
	mad.lo.s32 	%r4, %r1, %r2, %r3;
	mov.u32 	%r5, %ntid.y;
	mad.lo.s32 	%r6, %r3, %r5, %r1;
	shl.b32 	%r7, %r4, 2;
	mov.u32 	%r8, tile;
	add.s32 	%r9, %r8, %r7;
	st.shared.u32 	[%r9], %r4;
	bar.sync 	0;
	shl.b32 	%r10, %r6, 2;
	add.s32 	%r11, %r8, %r10;
	ld.shared.u32 	%r12, [%r11];
	mul.wide.u32 	%rd3, %r4, 4;
	add.s64 	%rd4, %rd2, %rd3;
	st.global.u32 	[%rd4], %r12;
	ret;

}


// ===== COMPILED SASS (sm_100) =====

	.target	sm_100

	.elftype	@"ET_EXEC"


//--------------------- .note.nv.tkinfo           --------------------------
	.section	.note.nv.tkinfo,"",@"SHT_NOTE"
	.sectionflags	@"SHF_NOTE_NV_TKINFO"
	.tkinfo
        /*0018*/ 	.word	0x00000002
        /*0030*/ 	.string	""
        /*0030*/ 	.string	"ptxas"
        /*0030*/ 	.string	"Cuda compilation tools, release 13.0, V13.0.88"
        /*0030*/ 	.string	"Build cuda_13.0.r13.0/compiler.36424714_0"
        /*0030*/ 	.string	"-arch sm_100 -m 64 "



//--------------------- .note.nv.cuinfo           --------------------------
	.section	.note.nv.cuinfo,"",@"SHT_NOTE"
	.sectionflags	@"SHF_NOTE_NV_CUINFO"
        /*0018*/ 	.short	0x0002
        /*001a*/ 	.short	0x0064
        /*001c*/ 	.short	0x0082
	.zero		2


//--------------------- .nv.info                  --------------------------
	.section	.nv.info,"",@"SHT_CUDA_INFO"
	.align	4


	//----- nvinfo : EIATTR_REGCOUNT
	.align		4
        /*0000*/ 	.byte	0x04, 0x2f
        /*0002*/ 	.short	(.L_1 - .L_0)
	.align		4
.L_0:
        /*0004*/ 	.word	index@(_Z6kernelPi)
        /*0008*/ 	.word	0x0000000a


	//----- nvinfo : EIATTR_FRAME_SIZE
	.align		4
.L_1:
        /*000c*/ 	.byte	0x04, 0x11
        /*000e*/ 	.short	(.L_3 - .L_2)
	.align		4
.L_2:
        /*0010*/ 	.word	index@(_Z6kernelPi)
        /*0014*/ 	.word	0x00000000


	//----- nvinfo : EIATTR_MIN_STACK_SIZE
	.align		4
.L_3:
        /*0018*/ 	.byte	0x04, 0x12
        /*001a*/ 	.short	(.L_5 - .L_4)
	.align		4
.L_4:
        /*001c*/ 	.word	index@(_Z6kernelPi)
        /*0020*/ 	.word	0x00000000
.L_5:


//--------------------- .nv.compat                --------------------------
	.section	.nv.compat,"",@"SHT_CUDA_COMPAT_INFO"
	.align	4
        /*0000*/ 	.byte	0x02, 0x09, 0x00, 0x00, 0x02, 0x02, 0x01, 0x00, 0x02, 0x05, 0x05, 0x00, 0x03, 0x07, 0x01, 0x01
        /*0010*/ 	.byte	0x02, 0x03, 0x00, 0x00, 0x02, 0x06, 0x01, 0x00, 0x04, 0x0b, 0x08, 0x00, 0x09, 0x00, 0x00, 0x00
        /*0020*/ 	.byte	0x00, 0x00, 0x00, 0x00


//--------------------- .nv.info._Z6kernelPi      --------------------------
	.section	.nv.info._Z6kernelPi,"",@"SHT_CUDA_INFO"
	.sectionflags	@""
	.align	4


	//----- nvinfo : EIATTR_CUDA_API_VERSION
	.align		4
        /*0000*/ 	.byte	0x04, 0x37
        /*0002*/ 	.short	(.L_7 - .L_6)
.L_6:
        /*0004*/ 	.word	0x00000082


	//----- nvinfo : EIATTR_KPARAM_INFO
	.align		4
.L_7:
        /*0008*/ 	.byte	0x04, 0x17
        /*000a*/ 	.short	(.L_9 - .L_8)
.L_8:
        /*000c*/ 	.word	0x00000000
        /*0010*/ 	.short	0x0000
        /*0012*/ 	.short	0x0000
        /*0014*/ 	.byte	0x00, 0xf5, 0x21, 0x00


	//----- nvinfo : EIATTR_SPARSE_MMA_MASK
	.align		4
.L_9:
        /*0018*/ 	.byte	0x03, 0x50
        /*001a*/ 	.short	0x0000


	//----- nvinfo : EIATTR_MAXREG_COUNT
	.align		4
        /*001c*/ 	.byte	0x03, 0x1b
        /*001e*/ 	.short	0x00ff


	//----- nvinfo : EIATTR_NUM_BARRIERS
	.align		4
        /*0020*/ 	.byte	0x02, 0x4c
        /*0022*/ 	.byte	0x01
	.zero		1


	//----- nvinfo : EIATTR_MERCURY_ISA_VERSION
	.align		4
        /*0024*/ 	.byte	0x03, 0x5f
        /*0026*/ 	.short	0x0101


	//----- nvinfo : EIATTR_VRC_CTA_INIT_COUNT
	.align		4
        /*0028*/ 	.byte	0x02, 0x4a
	.zero		1
	.zero		1


	//----- nvinfo : EIATTR_EXIT_INSTR_OFFSETS
	.align		4
        /*002c*/ 	.byte	0x04, 0x1c
        /*002e*/ 	.short	(.L_11 - .L_10)


	//   ....[0]....
.L_10:
        /*0030*/ 	.word	0x00000130


	//----- nvinfo : EIATTR_CBANK_PARAM_SIZE
	.align		4
.L_11:
        /*0034*/ 	.byte	0x03, 0x19
        /*0036*/ 	.short	0x0008


	//----- nvinfo : EIATTR_PARAM_CBANK
	.align		4
        /*0038*/ 	.byte	0x04, 0x0a
        /*003a*/ 	.short	(.L_13 - .L_12)
	.align		4
.L_12:
        /*003c*/ 	.word	index@(.nv.constant0._Z6kernelPi)
        /*0040*/ 	.short	0x0380
        /*0042*/ 	.short	0x0008


	//----- nvinfo : EIATTR_SW_WAR
	.align		4
.L_13:
        /*0044*/ 	.byte	0x04, 0x36
        /*0046*/ 	.short	(.L_15 - .L_14)
.L_14:
        /*0048*/ 	.word	0x00000008
.L_15:


//--------------------- .nv.callgraph             --------------------------
	.section	.nv.callgraph,"",@"SHT_CUDA_CALLGRAPH"
	.align	4
	.sectionentsize	8
	.align		4
        /*0000*/ 	.word	0x00000000
	.align		4
        /*0004*/ 	.word	0xffffffff
	.align		4
        /*0008*/ 	.word	0x00000000
	.align		4
        /*000c*/ 	.word	0xfffffffe
	.align		4
        /*0010*/ 	.word	0x00000000
	.align		4
        /*0014*/ 	.word	0xfffffffd
	.align		4
        /*0018*/ 	.word	0x00000000
	.align		4
        /*001c*/ 	.word	0xfffffffc


//--------------------- .text._Z6kernelPi         --------------------------
	.section	.text._Z6kernelPi,"ax",@progbits
	.align	128
        .global         _Z6kernelPi
        .type           _Z6kernelPi,@function
        .size           _Z6kernelPi,(.L_x_1 - _Z6kernelPi)
        .other          _Z6kernelPi,@"STO_CUDA_ENTRY STV_DEFAULT"
_Z6kernelPi:
.text._Z6kernelPi:
[----:B------:R-:W-:Y:S01]  /*0000*/  LDC R1, c[0x0][0x37c] ;  /* 0x0000df00ff017b82 */ /* 0x000fe20000000800 */
[----:B------:R-:W0:Y:S07]  /*0010*/  S2R R0, SR_TID.Y ;  /* 0x0000000000007919 */ /* 0x000e2e0000002200 */
[----:B------:R-:W1:Y:S01]  /*0020*/  S2UR UR5, SR_CgaCtaId ;  /* 0x00000000000579c3 */ /* 0x000e620000008800 */
[----:B------:R-:W0:Y:S01]  /*0030*/  LDCU UR6, c[0x0][0x360] ;  /* 0x00006c00ff0677ac */ /* 0x000e220008000800 */
[----:B------:R-:W0:Y:S01]  /*0040*/  S2R R3, SR_TID.X ;  /* 0x0000000000037919 */ /* 0x000e220000002100 */
[----:B------:R-:W-:Y:S01]  /*0050*/  UMOV UR4, 0x400 ;  /* 0x0000040000047882 */ /* 0x000fe20000000000 */
[----:B------:R-:W2:Y:S01]  /*0060*/  LDCU UR7, c[0x0][0x364] ;  /* 0x00006c80ff0777ac */ /* 0x000ea20008000800 */
[----:B-1----:R-:W-:Y:S01]  /*0070*/  ULEA UR4, UR5, UR4, 0x18 ;  /* 0x0000000405047291 */ /* 0x002fe2000f8ec0ff */
[----:B0-----:R-:W-:-:S02]  /*0080*/  IMAD R5, R0, UR6, R3 ;  /* 0x0000000600057c24 */ /* 0x001fc4000f8e0203 */
[----:B--2---:R-:W-:Y:S02]  /*0090*/  IMAD R0, R3, UR7, R0 ;  /* 0x0000000703007c24 */ /* 0x004fe4000f8e0200 */
[----:B------:R-:W0:Y:S01]  /*00a0*/  LDC.64 R2, c[0x0][0x380] ;  /* 0x0000e000ff027b82 */ /* 0x000e220000000a00 */
[----:B------:R-:W-:Y:S02]  /*00b0*/  LEA R4, R5, UR4, 0x2 ;  /* 0x0000000405047c11 */ /* 0x000fe4000f8e10ff */
[----:B------:R-:W-:-:S03]  /*00c0*/  LEA R0, R0, UR4, 0x2 ;  /* 0x0000000400007c11 */ /* 0x000fc6000f8e10ff */
[----:B------:R-:W1:Y:S01]  /*00d0*/  LDCU.64 UR4, c[0x0][0x358] ;  /* 0x00006b00ff0477ac */ /* 0x000e620008000a00 */
[----:B------:R-:W-:Y:S01]  /*00e0*/  STS [R4], R5 ;  /* 0x0000000504007388 */ /* 0x000fe20000000800 */
[----:B------:R-:W-:Y:S01]  /*00f0*/  BAR.SYNC.DEFER_BLOCKING 0x0 ;  /* 0x0000000000007b1d */ /* 0x000fe20000010000 */
[----:B0-----:R-:W-:-:S05]  /*0100*/  IMAD.WIDE.U32 R2, R5, 0x4, R2 ;  /* 0x0000000405027825 */ /* 0x001fca00078e0002 */
[----:B------:R-:W1:Y:S04]  /*0110*/  LDS R7, [R0] ;  /* 0x0000000000077984 */ /* 0x000e680000000800 */
[----:B-1----:R-:W-:Y:S01]  /*0120*/  STG.E desc[UR4][R2.64], R7 ;  /* 0x0000000702007986 */ /* 0x002fe2000c101904 */
[----:B------:R-:W-:Y:S05]  /*0130*/  EXIT ;  /* 0x000000000000794d */ /* 0x000fea0003800000 */
.L_x_0:
[----:B------:R-:W-:-:S00]  /*0140*/  BRA `(.L_x_0) ;  /* 0xfffffffc00fc7947 */ /* 0x000fc0000383ffff */
[----:B------:R-:W-:-:S00]  /*0150*/  NOP ;  /* 0x0000000000007918 */ /* 0x000fc00000000000 */
        /* <DEDUP_REMOVED lines=10> */
.L_x_1:


//--------------------- .nv.shared._Z6kernelPi    --------------------------
	.section	.nv.shared._Z6kernelPi,"aw",@nobits
	.sectionflags	@""
	.align	16
	.zero		1024


//--------------------- .nv.shared.reserved.0     --------------------------
	.section	.nv.shared.reserved.0,"aw",@nobits
	.weak		__nv_reservedSMEM_offset_0_alias
	.size		__nv_reservedSMEM_offset_0_alias, 0, 64
	.other		__nv_reservedSMEM_offset_0_alias,@"STO_CUDA_RESERVED_SHARED STV_DEFAULT"
__nv_reservedSMEM_offset_0_alias:
	.zero		0
	.zero		64


//--------------------- .nv.constant0._Z6kernelPi --------------------------
	.section	.nv.constant0._Z6kernelPi,"a",@progbits
	.sectionflags	@""
	.align	4
.nv.constant0._Z6kernelPi:
	.zero		904


//--------------------- SYMBOLS --------------------------

	.type		.nv.reservedSmem.offset0,@object
	.size		.nv.reservedSmem.offset0,0x4
	.type		.nv.reservedSmem.cap,@object
	.size		.nv.reservedSmem.cap,0x4
